//
// Generated by NVIDIA NVVM Compiler
//
// Compiler Build ID: CL-36424714
// Cuda compilation tools, release 13.0, V13.0.88
// Based on NVVM 20.0.0
//

.version 9.0
.target sm_100
.address_size 64

	// .globl	_Z15kernel_simulatePxS_S_i

.visible .entry _Z15kernel_simulatePxS_S_i(
	.param .u64 .ptr .align 1 _Z15kernel_simulatePxS_S_i_param_0,
	.param .u64 .ptr .align 1 _Z15kernel_simulatePxS_S_i_param_1,
	.param .u64 .ptr .align 1 _Z15kernel_simulatePxS_S_i_param_2,
	.param .u32 _Z15kernel_simulatePxS_S_i_param_3
)
{
	.local .align 16 .b8 	__local_depot0[1024];
	.reg .b64 	%SP;
	.reg .b64 	%SPL;
	.reg .pred 	%p<20>;
	.reg .b32 	%r<33>;
	.reg .b64 	%rd<62>;
	.reg .b64 	%fd<32>;

	mov.u64 	%SPL, __local_depot0;
	ld.param.u64 	%rd21, [_Z15kernel_simulatePxS_S_i_param_0];
	ld.param.u64 	%rd22, [_Z15kernel_simulatePxS_S_i_param_1];
	ld.param.u32 	%r11, [_Z15kernel_simulatePxS_S_i_param_3];
	mov.u32 	%r12, %ctaid.x;
	mov.u32 	%r13, %ntid.x;
	mov.u32 	%r14, %tid.x;
	mad.lo.s32 	%r1, %r12, %r13, %r14;
	setp.ge.s32 	%p1, %r1, %r11;
	@%p1 bra 	$L__BB0_19;
	cvta.to.global.u64 	%rd24, %rd21;
	cvta.to.global.u64 	%rd25, %rd22;
	mul.wide.s32 	%rd26, %r1, 8;
	add.s64 	%rd27, %rd24, %rd26;
	ld.global.u64 	%rd28, [%rd27];
	add.s64 	%rd29, %rd25, %rd26;
	ld.global.u64 	%rd1, [%rd29];
	add.u64 	%rd2, %SPL, 0;
	add.u64 	%rd3, %SPL, 512;
	cvt.rn.f64.s64 	%fd1, %rd28;
	mul.f64 	%fd2, %fd1, %fd1;
	setp.leu.f64 	%p2, %fd2, 0dC033000000000000;
	mov.f64 	%fd24, 0d0000000000000000;
	@%p2 bra 	$L__BB0_18;
	mov.b64 	%rd56, -19;
	mov.f64 	%fd27, 0dC033000000000000;
	mov.f64 	%fd24, 0d0000000000000000;
	mov.f64 	%fd25, %fd24;
	mov.f64 	%fd26, %fd24;
$L__BB0_3:
	add.f64 	%fd25, %fd25, 0d3FAAF286BCA1AF28;
	bra.uni 	$L__BB0_5;
$L__BB0_4:
	setp.ne.s64 	%p8, %rd55, 0;
	@%p8 bra 	$L__BB0_5;
	bra.uni 	$L__BB0_8;
$L__BB0_5:
	setp.lt.s64 	%p3, %rd1, 1;
	mov.b32 	%r28, 0;
	mov.u64 	%rd55, %rd1;
	@%p3 bra 	$L__BB0_4;
	mov.b32 	%r29, 0;
	mov.u64 	%rd54, %rd2;
	mov.u64 	%rd55, %rd1;
$L__BB0_7:
	cvt.u32.u64 	%r17, %rd56;
	and.b32  	%r18, %r17, 1;
	add.s32 	%r28, %r29, 1;
	st.local.u32 	[%rd54], %r18;
	shr.s64 	%rd33, %rd56, 1;
	setp.eq.s32 	%p4, %r18, 0;
	selp.b64 	%rd34, 0, -9223372036854775795, %p4;
	xor.b64  	%rd56, %rd34, %rd33;
	add.s32 	%r19, %r18, 1;
	cvt.u64.u32 	%rd35, %r19;
	sub.s64 	%rd55, %rd55, %rd35;
	setp.gt.s64 	%p5, %rd55, 0;
	setp.lt.u32 	%p6, %r29, 127;
	and.pred  	%p7, %p5, %p6;
	add.s64 	%rd54, %rd54, 4;
	mov.u32 	%r29, %r28;
	@%p7 bra 	$L__BB0_7;
	bra.uni 	$L__BB0_4;
$L__BB0_8:
	setp.lt.s64 	%p9, %rd1, 1;
	mov.b32 	%r31, 0;
	mov.u64 	%rd61, %rd1;
	@%p9 bra 	$L__BB0_11;
	mov.b32 	%r30, 0;
	mov.u64 	%rd61, %rd1;
$L__BB0_10:
	cvt.u32.u64 	%r22, %rd56;
	and.b32  	%r23, %r22, 1;
	add.s32 	%r31, %r30, 1;
	mul.wide.u32 	%rd36, %r30, 4;
	add.s64 	%rd37, %rd3, %rd36;
	st.local.u32 	[%rd37], %r23;
	shr.s64 	%rd38, %rd56, 1;
	setp.eq.s32 	%p10, %r23, 0;
	selp.b64 	%rd39, 0, -9223372036854775795, %p10;
	xor.b64  	%rd56, %rd39, %rd38;
	add.s32 	%r24, %r23, 1;
	cvt.u64.u32 	%rd40, %r24;
	sub.s64 	%rd61, %rd61, %rd40;
	setp.gt.s64 	%p11, %rd61, 0;
	setp.lt.u32 	%p12, %r30, 127;
	and.pred  	%p13, %p11, %p12;
	mov.u32 	%r30, %r31;
	@%p13 bra 	$L__BB0_10;
$L__BB0_11:
	setp.ne.s64 	%p14, %rd61, 0;
	@%p14 bra 	$L__BB0_8;
	min.s32 	%r8, %r28, %r31;
	setp.lt.s32 	%p15, %r8, 1;
	@%p15 bra 	$L__BB0_16;
	mov.b32 	%r32, 0;
	bra.uni 	$L__BB0_15;
$L__BB0_14:
	add.s32 	%r32, %r32, 1;
	setp.eq.s32 	%p17, %r32, %r8;
	@%p17 bra 	$L__BB0_16;
$L__BB0_15:
	mul.wide.u32 	%rd41, %r32, 4;
	add.s64 	%rd42, %rd2, %rd41;
	ld.local.u32 	%r26, [%rd42];
	add.s64 	%rd43, %rd3, %rd41;
	ld.local.u32 	%r27, [%rd43];
	setp.eq.s32 	%p16, %r26, %r27;
	@%p16 bra 	$L__BB0_14;
	bra.uni 	$L__BB0_17;
$L__BB0_16:
	add.f64 	%fd26, %fd26, %fd1;
	div.rn.f64 	%fd18, %fd26, %fd25;
	mov.f64 	%fd19, 0d3FE0000000000000;
	copysign.f64 	%fd20, %fd18, %fd19;
	add.rz.f64 	%fd21, %fd18, %fd20;
	cvt.rzi.f64.f64 	%fd22, %fd21;
	cvt.rzi.s64.f64 	%rd44, %fd22;
	cvt.rn.f64.s64 	%fd9, %rd44;
	setp.eq.f64 	%p18, %fd24, %fd9;
	add.f64 	%fd23, %fd27, 0d3F411357E9969C9D;
	selp.f64 	%fd27, %fd23, 0d0000000000000000, %p18;
	mov.f64 	%fd24, %fd9;
$L__BB0_17:
	setp.lt.f64 	%p19, %fd27, %fd2;
	@%p19 bra 	$L__BB0_3;
$L__BB0_18:
	ld.param.u64 	%rd49, [_Z15kernel_simulatePxS_S_i_param_2];
	cvt.rzi.s64.f64 	%rd45, %fd24;
	cvta.to.global.u64 	%rd46, %rd49;
	mul.wide.s32 	%rd47, %r1, 8;
	add.s64 	%rd48, %rd46, %rd47;
	st.global.u64 	[%rd48], %rd45;
$L__BB0_19:
	ret;

}


// ===== COMPILED SASS (sm_100) =====

	.target	sm_100

	.elftype	@"ET_EXEC"


//--------------------- .note.nv.tkinfo           --------------------------
	.section	.note.nv.tkinfo,"",@"SHT_NOTE"
	.sectionflags	@"SHF_NOTE_NV_TKINFO"
	.tkinfo
        /*0018*/ 	.word	0x00000002
        /*0030*/ 	.string	""
        /*0030*/ 	.string	"ptxas"
        /*0030*/ 	.string	"Cuda compilation tools, release 13.0, V13.0.88"
        /*0030*/ 	.string	"Build cuda_13.0.r13.0/compiler.36424714_0"
        /*0030*/ 	.string	"-arch sm_100 -m 64 "



//--------------------- .note.nv.cuinfo           --------------------------
	.section	.note.nv.cuinfo,"",@"SHT_NOTE"
	.sectionflags	@"SHF_NOTE_NV_CUINFO"
        /*0018*/ 	.short	0x0002
        /*001a*/ 	.short	0x0064
        /*001c*/ 	.short	0x0082
	.zero		2


//--------------------- .nv.info                  --------------------------
	.section	.nv.info,"",@"SHT_CUDA_INFO"
	.align	4


	//----- nvinfo : EIATTR_REGCOUNT
	.align		4
        /*0000*/ 	.byte	0x04, 0x2f
        /*0002*/ 	.short	(.L_1 - .L_0)
	.align		4
.L_0:
        /*0004*/ 	.word	index@(_Z15kernel_simulatePxS_S_i)
        /*0008*/ 	.word	0x00000026


	//----- nvinfo : EIATTR_FRAME_SIZE
	.align		4
.L_1:
        /*000c*/ 	.byte	0x04, 0x11
        /*000e*/ 	.short	(.L_3 - .L_2)
	.align		4
.L_2:
        /*0010*/ 	.word	index@($__internal_0_$__cuda_sm20_div_rn_f64_full)
        /*0014*/ 	.word	0x00000400


	//----- nvinfo : EIATTR_FRAME_SIZE
	.align		4
.L_3:
        /*0018*/ 	.byte	0x04, 0x11
        /*001a*/ 	.short	(.L_5 - .L_4)
	.align		4
.L_4:
        /*001c*/ 	.word	index@(_Z15kernel_simulatePxS_S_i)
        /*0020*/ 	.word	0x00000400


	//----- nvinfo : EIATTR_MIN_STACK_SIZE
	.align		4
.L_5:
        /*0024*/ 	.byte	0x04, 0x12
        /*0026*/ 	.short	(.L_7 - .L_6)
	.align		4
.L_6:
        /*0028*/ 	.word	index@(_Z15kernel_simulatePxS_S_i)
        /*002c*/ 	.word	0x00000400
.L_7:


//--------------------- .nv.compat                --------------------------
	.section	.nv.compat,"",@"SHT_CUDA_COMPAT_INFO"
	.align	4
        /*0000*/ 	.byte	0x02, 0x09, 0x00, 0x00, 0x02, 0x02, 0x01, 0x00, 0x02, 0x05, 0x05, 0x00, 0x03, 0x07, 0x01, 0x01
        /*0010*/ 	.byte	0x02, 0x03, 0x00, 0x00, 0x02, 0x06, 0x01, 0x00, 0x04, 0x0b, 0x08, 0x00, 0x01, 0x00, 0x00, 0x00
        /*0020*/ 	.byte	0x00, 0x00, 0x00, 0x00


//--------------------- .nv.info._Z15kernel_simulatePxS_S_i --------------------------
	.section	.nv.info._Z15kernel_simulatePxS_S_i,"",@"SHT_CUDA_INFO"
	.sectionflags	@""
	.align	4


	//----- nvinfo : EIATTR_CUDA_API_VERSION
	.align		4
        /*0000*/ 	.byte	0x04, 0x37
        /*0002*/ 	.short	(.L_9 - .L_8)
.L_8:
        /*0004*/ 	.word	0x00000082


	//----- nvinfo : EIATTR_KPARAM_INFO
	.align		4
.L_9:
        /*0008*/ 	.byte	0x04, 0x17
        /*000a*/ 	.short	(.L_11 - .L_10)
.L_10:
        /*000c*/ 	.word	0x00000000
        /*0010*/ 	.short	0x0003
        /*0012*/ 	.short	0x0018
        /*0014*/ 	.byte	0x00, 0xf0, 0x11, 0x00


	//----- nvinfo : EIATTR_KPARAM_INFO
	.align		4
.L_11:
        /*0018*/ 	.byte	0x04, 0x17
        /*001a*/ 	.short	(.L_13 - .L_12)
.L_12:
        /*001c*/ 	.word	0x00000000
        /*0020*/ 	.short	0x0002
        /*0022*/ 	.short	0x0010
        /*0024*/ 	.byte	0x00, 0xf5, 0x21, 0x00


	//----- nvinfo : EIATTR_KPARAM_INFO
	.align		4
.L_13:
        /*0028*/ 	.byte	0x04, 0x17
        /*002a*/ 	.short	(.L_15 - .L_14)
.L_14:
        /*002c*/ 	.word	0x00000000
        /*0030*/ 	.short	0x0001
        /*0032*/ 	.short	0x0008
        /*0034*/ 	.byte	0x00, 0xf5, 0x21, 0x00


	//----- nvinfo : EIATTR_KPARAM_INFO
	.align		4
.L_15:
        /*0038*/ 	.byte	0x04, 0x17
        /*003a*/ 	.short	(.L_17 - .L_16)
.L_16:
        /*003c*/ 	.word	0x00000000
        /*0040*/ 	.short	0x0000
        /*0042*/ 	.short	0x0000
        /*0044*/ 	.byte	0x00, 0xf5, 0x21, 0x00


	//----- nvinfo : EIATTR_SPARSE_MMA_MASK
	.align		4
.L_17:
        /*0048*/ 	.byte	0x03, 0x50
        /*004a*/ 	.short	0x0000


	//----- nvinfo : EIATTR_MAXREG_COUNT
	.align		4
        /*004c*/ 	.byte	0x03, 0x1b
        /*004e*/ 	.short	0x00ff


	//----- nvinfo : EIATTR_MERCURY_ISA_VERSION
	.align		4
        /*0050*/ 	.byte	0x03, 0x5f
        /*0052*/ 	.short	0x0101


	//----- nvinfo : EIATTR_VRC_CTA_INIT_COUNT
	.align		4
        /*0054*/ 	.byte	0x02, 0x4a
	.zero		1
	.zero		1


	//----- nvinfo : EIATTR_EXIT_INSTR_OFFSETS
	.align		4
        /*0058*/ 	.byte	0x04, 0x1c
        /*005a*/ 	.short	(.L_19 - .L_18)


	//   ....[0]....
.L_18:
        /*005c*/ 	.word	0x00000080


	//   ....[1]....
        /*0060*/ 	.word	0x000009c0


	//----- nvinfo : EIATTR_CRS_STACK_SIZE
	.align		4
.L_19:
        /*0064*/ 	.byte	0x04, 0x1e
        /*0066*/ 	.short	(.L_21 - .L_20)
.L_20:
        /*0068*/ 	.word	0x00000000


	//----- nvinfo : EIATTR_CBANK_PARAM_SIZE
	.align		4
.L_21:
        /*006c*/ 	.byte	0x03, 0x19
        /*006e*/ 	.short	0x001c


	//----- nvinfo : EIATTR_PARAM_CBANK
	.align		4
        /*0070*/ 	.byte	0x04, 0x0a
        /*0072*/ 	.short	(.L_23 - .L_22)
	.align		4
.L_22:
        /*0074*/ 	.word	index@(.nv.constant0._Z15kernel_simulatePxS_S_i)
        /*0078*/ 	.short	0x0380
        /*007a*/ 	.short	0x001c


	//----- nvinfo : EIATTR_SW_WAR
	.align		4
.L_23:
        /*007c*/ 	.byte	0x04, 0x36
        /*007e*/ 	.short	(.L_25 - .L_24)
.L_24:
        /*0080*/ 	.word	0x00000008
.L_25:


//--------------------- .nv.callgraph             --------------------------
	.section	.nv.callgraph,"",@"SHT_CUDA_CALLGRAPH"
	.align	4
	.sectionentsize	8
	.align		4
        /*0000*/ 	.word	0x00000000
	.align		4
        /*0004*/ 	.word	0xffffffff
	.align		4
        /*0008*/ 	.word	0x00000000
	.align		4
        /*000c*/ 	.word	0xfffffffe
	.align		4
        /*0010*/ 	.word	0x00000000
	.align		4
        /*0014*/ 	.word	0xfffffffd
	.align		4
        /*0018*/ 	.word	0x00000000
	.align		4
        /*001c*/ 	.word	0xfffffffc


//--------------------- .text._Z15kernel_simulatePxS_S_i --------------------------
	.section	.text._Z15kernel_simulatePxS_S_i,"ax",@progbits
	.align	128
        .global         _Z15kernel_simulatePxS_S_i
        .type           _Z15kernel_simulatePxS_S_i,@function
        .size           _Z15kernel_simulatePxS_S_i,(.L_x_25 - _Z15kernel_simulatePxS_S_i)
        .other          _Z15kernel_simulatePxS_S_i,@"STO_CUDA_ENTRY STV_DEFAULT"
_Z15kernel_simulatePxS_S_i:
.text._Z15kernel_simulatePxS_S_i:
[----:B------:R-:W0:Y:S01]  /*0000*/  LDC R1, c[0x0][0x37c] ;  /* 0x0000df00ff017b82 */ /* 0x000e220000000800 */
[----:B------:R-:W1:Y:S07]  /*0010*/  S2R R3, SR_TID.X ;  /* 0x0000000000037919 */ /* 0x000e6e0000002100 */
[----:B------:R-:W1:Y:S01]  /*0020*/  S2UR UR4, SR_CTAID.X ;  /* 0x00000000000479c3 */ /* 0x000e620000002500 */
[----:B------:R-:W2:Y:S01]  /*0030*/  LDCU UR5, c[0x0][0x398] ;  /* 0x00007300ff0577ac */ /* 0x000ea20008000800 */
[----:B0-----:R-:W-:-:S06]  /*0040*/  VIADD R1, R1, 0xfffffc00 ;  /* 0xfffffc0001017836 */ /* 0x001fcc0000000000 */
[----:B------:R-:W1:Y:S02]  /*0050*/  LDC R2, c[0x0][0x360] ;  /* 0x0000d800ff027b82 */ /* 0x000e640000000800 */
[----:B-1----:R-:W-:-:S05]  /*0060*/  IMAD R2, R2, UR4, R3 ;  /* 0x0000000402027c24 */ /* 0x002fca000f8e0203 */
[----:B--2---:R-:W-:-:S13]  /*0070*/  ISETP.GE.AND P0, PT, R2, UR5, PT ;  /* 0x0000000502007c0c */ /* 0x004fda000bf06270 */
[----:B------:R-:W-:Y:S05]  /*0080*/  @P0 EXIT ;  /* 0x000000000000094d */ /* 0x000fea0003800000 */
[----:B------:R-:W0:Y:S01]  /*0090*/  LDC.64 R4, c[0x0][0x380] ;  /* 0x0000e000ff047b82 */ /* 0x000e220000000a00 */
[----:B------:R-:W1:Y:S07]  /*00a0*/  LDCU.64 UR4, c[0x0][0x358] ;  /* 0x00006b00ff0477ac */ /* 0x000e6e0008000a00 */
[----:B------:R-:W2:Y:S01]  /*00b0*/  LDC.64 R14, c[0x0][0x388] ;  /* 0x0000e200ff0e7b82 */ /* 0x000ea20000000a00 */
[----:B0-----:R-:W-:-:S06]  /*00c0*/  IMAD.WIDE R4, R2, 0x8, R4 ;  /* 0x0000000802047825 */ /* 0x001fcc00078e0204 */
[----:B-1----:R-:W3:Y:S01]  /*00d0*/  LDG.E.64 R4, desc[UR4][R4.64] ;  /* 0x0000000404047981 */ /* 0x002ee2000c1e1b00 */
[----:B------:R-:W-:Y:S01]  /*00e0*/  BSSY.RECONVERGENT B0, `(.L_x_0) ;  /* 0x0000089000007945 */ /* 0x000fe20003800200 */
[----:B------:R-:W-:Y:S01]  /*00f0*/  CS2R R16, SRZ ;  /* 0x0000000000107805 */ /* 0x000fe2000001ff00 */
[----:B---3--:R-:W0:Y:S02]  /*0100*/  I2F.F64.S64 R20, R4 ;  /* 0x0000000400147312 */ /* 0x008e240000301c00 */
[----:B0-----:R-:W-:-:S08]  /*0110*/  DMUL R18, R20, R20 ;  /* 0x0000001414127228 */ /* 0x001fd00000000000 */
[----:B------:R-:W-:-:S14]  /*0120*/  DSETP.GT.AND P0, PT, R18, -19, PT ;  /* 0xc03300001200742a */ /* 0x000fdc0003f04000 */
[----:B--2---:R-:W-:Y:S05]  /*0130*/  @!P0 BRA `(.L_x_1) ;  /* 0x00000008000c8947 */ /* 0x004fea0003800000 */
[----:B------:R-:W-:-:S06]  /*0140*/  IMAD.WIDE R14, R2, 0x8, R14 ;  /* 0x00000008020e7825 */ /* 0x000fcc00078e020e */
[----:B------:R-:W5:Y:S01]  /*0150*/  LDG.E.64 R14, desc[UR4][R14.64] ;  /* 0x000000040e0e7981 */ /* 0x000f62000c1e1b00 */
[----:B------:R-:W-:Y:S01]  /*0160*/  IMAD.MOV.U32 R3, RZ, RZ, -0x13 ;  /* 0xffffffedff037424 */ /* 0x000fe200078e00ff */
[----:B------:R-:W-:Y:S01]  /*0170*/  CS2R R16, SRZ ;  /* 0x0000000000107805 */ /* 0x000fe2000001ff00 */
[----:B------:R-:W-:Y:S01]  /*0180*/  IMAD.MOV.U32 R4, RZ, RZ, -0x1 ;  /* 0xffffffffff047424 */ /* 0x000fe200078e00ff */
[----:B------:R-:W-:Y:S01]  /*0190*/  CS2R R30, SRZ ;  /* 0x00000000001e7805 */ /* 0x000fe2000001ff00 */
[----:B------:R-:W-:Y:S01]  /*01a0*/  VIADD R5, R1, 0x200 ;  /* 0x0000020001057836 */ /* 0x000fe20000000000 */
[----:B------:R-:W-:Y:S01]  /*01b0*/  CS2R R10, SRZ ;  /* 0x00000000000a7805 */ /* 0x000fe2000001ff00 */
[----:B------:R-:W-:Y:S02]  /*01c0*/  IMAD.MOV.U32 R12, RZ, RZ, 0x0 ;  /* 0x00000000ff0c7424 */ /* 0x000fe400078e00ff */
[----:B------:R-:W-:-:S07]  /*01d0*/  IMAD.MOV.U32 R13, RZ, RZ, -0x3fcd0000 ;  /* 0xc0330000ff0d7424 */ /* 0x000fce00078e00ff */
.L_x_18:
[----:B------:R-:W-:Y:S01]  /*01e0*/  UMOV UR6, 0xbca1af28 ;  /* 0xbca1af2800067882 */ /* 0x000fe20000000000 */
[----:B------:R-:W-:Y:S01]  /*01f0*/  UMOV UR7, 0x3faaf286 ;  /* 0x3faaf28600077882 */ /* 0x000fe20000000000 */
[----:B------:R-:W-:Y:S01]  /*0200*/  BSSY.RECONVERGENT B1, `(.L_x_2) ;  /* 0x0000022000017945 */ /* 0x000fe20003800200 */
[----:B------:R-:W-:-:S11]  /*0210*/  DADD R30, R30, UR6 ;  /* 0x000000061e1e7e29 */ /* 0x000fd60008000000 */
.L_x_6:
[----:B-----5:R-:W-:Y:S01]  /*0220*/  ISETP.GE.U32.AND P0, PT, R14, 0x1, PT ;  /* 0x000000010e00780c */ /* 0x020fe20003f06070 */
[----:B------:R-:W-:Y:S01]  /*0230*/  BSSY.RECONVERGENT B2, `(.L_x_3) ;  /* 0x000001b000027945 */ /* 0x000fe20003800200 */
[----:B------:R-:W-:Y:S02]  /*0240*/  IMAD.MOV.U32 R6, RZ, RZ, RZ ;  /* 0x000000ffff067224 */ /* 0x000fe400078e00ff */
[----:B------:R-:W-:Y:S01]  /*0250*/  ISETP.GE.AND.EX P0, PT, R15, RZ, PT, P0 ;  /* 0x000000ff0f00720c */ /* 0x000fe20003f06300 */
[----:B------:R-:W-:Y:S02]  /*0260*/  IMAD.MOV.U32 R23, RZ, RZ, R14 ;  /* 0x000000ffff177224 */ /* 0x000fe400078e000e */
[----:B------:R-:W-:-:S10]  /*0270*/  IMAD.MOV.U32 R22, RZ, RZ, R15 ;  /* 0x000000ffff167224 */ /* 0x000fd400078e000f */
[----:B------:R-:W-:Y:S05]  /*0280*/  @!P0 BRA `(.L_x_4) ;  /* 0x0000000000548947 */ /* 0x000fea0003800000 */
[----:B------:R-:W-:Y:S02]  /*0290*/  IMAD.MOV.U32 R6, RZ, RZ, RZ ;  /* 0x000000ffff067224 */ /* 0x000fe400078e00ff */
[----:B------:R-:W-:Y:S02]  /*02a0*/  IMAD.MOV.U32 R0, RZ, RZ, R1 ;  /* 0x000000ffff007224 */ /* 0x000fe400078e0001 */
[----:B------:R-:W-:Y:S02]  /*02b0*/  IMAD.MOV.U32 R23, RZ, RZ, R14 ;  /* 0x000000ffff177224 */ /* 0x000fe400078e000e */
[----:B------:R-:W-:-:S07]  /*02c0*/  IMAD.MOV.U32 R22, RZ, RZ, R15 ;  /* 0x000000ffff167224 */ /* 0x000fce00078e000f */
.L_x_5:
[----:B------:R-:W-:Y:S02]  /*02d0*/  LOP3.LUT P1, R7, R3, 0x1, RZ, 0xc0, !PT ;  /* 0x0000000103077812 */ /* 0x000fe4000782c0ff */
[C---:B------:R-:W-:Y:S01]  /*02e0*/  ISETP.GE.U32.AND P2, PT, R6.reuse, 0x7f, PT ;  /* 0x0000007f0600780c */ /* 0x040fe20003f46070 */
[----:B------:R-:W-:Y:S01]  /*02f0*/  VIADD R6, R6, 0x1 ;  /* 0x0000000106067836 */ /* 0x000fe20000000000 */
[----:B------:R-:W-:Y:S01]  /*0300*/  SHF.R.S32.HI R9, RZ, 0x1, R4 ;  /* 0x00000001ff097819 */ /* 0x000fe20000011404 */
[----:B------:R-:W-:Y:S01]  /*0310*/  VIADD R8, R7, 0x1 ;  /* 0x0000000107087836 */ /* 0x000fe20000000000 */
[----:B------:R0:W-:Y:S04]  /*0320*/  STL [R0], R7 ;  /* 0x0000000700007387 */ /* 0x0001e80000100800 */
[----:B------:R-:W-:-:S02]  /*0330*/  IADD3 R23, P0, PT, -R8, R23, RZ ;  /* 0x0000001708177210 */ /* 0x000fc40007f1e1ff */
[----:B------:R-:W-:Y:S02]  /*0340*/  SHF.R.S64 R8, R3, 0x1, R4 ;  /* 0x0000000103087819 */ /* 0x000fe40000001004 */
[----:B------:R-:W-:Y:S02]  /*0350*/  IADD3.X R22, PT, PT, R22, -0x1, RZ, P0, !PT ;  /* 0xffffffff16167810 */ /* 0x000fe400007fe4ff */
[----:B------:R-:W-:Y:S01]  /*0360*/  ISETP.GT.U32.AND P0, PT, R23, RZ, PT ;  /* 0x000000ff1700720c */ /* 0x000fe20003f04070 */
[----:B0-----:R-:W-:Y:S01]  /*0370*/  VIADD R0, R0, 0x4 ;  /* 0x0000000400007836 */ /* 0x001fe20000000000 */
[----:B------:R-:W-:Y:S02]  /*0380*/  SEL R3, RZ, 0xd, !P1 ;  /* 0x0000000dff037807 */ /* 0x000fe40004800000 */
[----:B------:R-:W-:Y:S02]  /*0390*/  ISETP.GT.AND.EX P0, PT, R22, RZ, PT, P0 ;  /* 0x000000ff1600720c */ /* 0x000fe40003f04300 */
[----:B------:R-:W-:-:S02]  /*03a0*/  SEL R4, RZ, 0x80000000, !P1 ;  /* 0x80000000ff047807 */ /* 0x000fc40004800000 */
[----:B------:R-:W-:Y:S02]  /*03b0*/  LOP3.LUT R3, R3, R8, RZ, 0x3c, !PT ;  /* 0x0000000803037212 */ /* 0x000fe400078e3cff */
[----:B------:R-:W-:-:S07]  /*03c0*/  LOP3.LUT R4, R4, R9, RZ, 0x3c, !PT ;  /* 0x0000000904047212 */ /* 0x000fce00078e3cff */
[----:B------:R-:W-:Y:S05]  /*03d0*/  @!P2 BRA P0, `(.L_x_5) ;  /* 0xfffffffc00bca947 */ /* 0x000fea000003ffff */
.L_x_4:
[----:B------:R-:W-:Y:S05]  /*03e0*/  BSYNC.RECONVERGENT B2 ;  /* 0x0000000000027941 */ /* 0x000fea0003800200 */
.L_x_3:
[----:B------:R-:W-:-:S04]  /*03f0*/  ISETP.NE.U32.AND P0, PT, R23, RZ, PT ;  /* 0x000000ff1700720c */ /* 0x000fc80003f05070 */
[----:B------:R-:W-:-:S13]  /*0400*/  ISETP.NE.AND.EX P0, PT, R22, RZ, PT, P0 ;  /* 0x000000ff1600720c */ /* 0x000fda0003f05300 */
[----:B------:R-:W-:Y:S05]  /*0410*/  @P0 BRA `(.L_x_6) ;  /* 0xfffffffc00800947 */ /* 0x000fea000383ffff */
[----:B------:R-:W-:Y:S05]  /*0420*/  BSYNC.RECONVERGENT B1 ;  /* 0x0000000000017941 */ /* 0x000fea0003800200 */
.L_x_2:
[----:B------:R-:W-:Y:S01]  /*0430*/  BSSY.RECONVERGENT B1, `(.L_x_7) ;  /* 0x0000020000017945 */ /* 0x000fe20003800200 */
.L_x_11:
[----:B------:R-:W-:Y:S01]  /*0440*/  ISETP.GE.U32.AND P0, PT, R14, 0x1, PT ;  /* 0x000000010e00780c */ /* 0x000fe20003f06070 */
        /* <DEDUP_REMOVED lines=8> */
[----:B------:R-:W-:-:S07]  /*04d0*/  IMAD.MOV.U32 R9, RZ, RZ, R15 ;  /* 0x000000ffff097224 */ /* 0x000fce00078e000f */
.L_x_10:
[----:B------:R-:W-:Y:S01]  /*04e0*/  LOP3.LUT P1, R23, R3, 0x1, RZ, 0xc0, !PT ;  /* 0x0000000103177812 */ /* 0x000fe2000782c0ff */
[C---:B------:R-:W-:Y:S01]  /*04f0*/  IMAD R0, R7.reuse, 0x4, R5 ;  /* 0x0000000407007824 */ /* 0x040fe200078e0205 */
[C---:B------:R-:W-:Y:S01]  /*0500*/  ISETP.GE.U32.AND P2, PT, R7.reuse, 0x7f, PT ;  /* 0x0000007f0700780c */ /* 0x040fe20003f46070 */
[----:B------:R-:W-:Y:S01]  /*0510*/  VIADD R7, R7, 0x1 ;  /* 0x0000000107077836 */ /* 0x000fe20000000000 */
[--C-:B------:R-:W-:Y:S01]  /*0520*/  SHF.R.S64 R3, R3, 0x1, R4.reuse ;  /* 0x0000000103037819 */ /* 0x100fe20000001004 */
[----:B------:R-:W-:Y:S01]  /*0530*/  VIADD R25, R23, 0x1 ;  /* 0x0000000117197836 */ /* 0x000fe20000000000 */
[----:B------:R0:W-:Y:S01]  /*0540*/  STL [R0], R23 ;  /* 0x0000001700007387 */ /* 0x0001e20000100800 */
[----:B------:R-:W-:Y:S02]  /*0550*/  SHF.R.S32.HI R4, RZ, 0x1, R4 ;  /* 0x00000001ff047819 */ /* 0x000fe40000011404 */
[----:B------:R-:W-:Y:S02]  /*0560*/  SEL R22, RZ, 0xd, !P1 ;  /* 0x0000000dff167807 */ /* 0x000fe40004800000 */
[----:B------:R-:W-:-:S02]  /*0570*/  IADD3 R8, P0, PT, -R25, R8, RZ ;  /* 0x0000000819087210 */ /* 0x000fc40007f1e1ff */
[----:B------:R-:W-:Y:S02]  /*0580*/  SEL R25, RZ, 0x80000000, !P1 ;  /* 0x80000000ff197807 */ /* 0x000fe40004800000 */
[----:B------:R-:W-:Y:S02]  /*0590*/  IADD3.X R9, PT, PT, R9, -0x1, RZ, P0, !PT ;  /* 0xffffffff09097810 */ /* 0x000fe400007fe4ff */
[----:B------:R-:W-:Y:S02]  /*05a0*/  ISETP.GT.U32.AND P0, PT, R8, RZ, PT ;  /* 0x000000ff0800720c */ /* 0x000fe40003f04070 */
[----:B------:R-:W-:Y:S02]  /*05b0*/  LOP3.LUT R3, R22, R3, RZ, 0x3c, !PT ;  /* 0x0000000316037212 */ /* 0x000fe400078e3cff */
[----:B------:R-:W-:Y:S02]  /*05c0*/  ISETP.GT.AND.EX P0, PT, R9, RZ, PT, P0 ;  /* 0x000000ff0900720c */ /* 0x000fe40003f04300 */
[----:B------:R-:W-:-:S11]  /*05d0*/  LOP3.LUT R4, R25, R4, RZ, 0x3c, !PT ;  /* 0x0000000419047212 */ /* 0x000fd600078e3cff */
[----:B0-----:R-:W-:Y:S05]  /*05e0*/  @!P2 BRA P0, `(.L_x_10) ;  /* 0xfffffffc00bca947 */ /* 0x001fea000003ffff */
.L_x_9:
[----:B------:R-:W-:Y:S05]  /*05f0*/  BSYNC.RECONVERGENT B2 ;  /* 0x0000000000027941 */ /* 0x000fea0003800200 */
.L_x_8:
[----:B------:R-:W-:-:S04]  /*0600*/  ISETP.NE.U32.AND P0, PT, R8, RZ, PT ;  /* 0x000000ff0800720c */ /* 0x000fc80003f05070 */
[----:B------:R-:W-:-:S13]  /*0610*/  ISETP.NE.AND.EX P0, PT, R9, RZ, PT, P0 ;  /* 0x000000ff0900720c */ /* 0x000fda0003f05300 */
[----:B------:R-:W-:Y:S05]  /*0620*/  @P0 BRA `(.L_x_11) ;  /* 0xfffffffc00840947 */ /* 0x000fea000383ffff */
[----:B------:R-:W-:Y:S05]  /*0630*/  BSYNC.RECONVERGENT B1 ;  /* 0x0000000000017941 */ /* 0x000fea0003800200 */
.L_x_7:
[----:B------:R-:W-:Y:S01]  /*0640*/  VIMNMX R9, PT, PT, R7, R6, PT ;  /* 0x0000000607097248 */ /* 0x000fe20003fe0100 */
[----:B------:R-:W-:Y:S03]  /*0650*/  BSSY.RECONVERGENT B1, `(.L_x_12) ;  /* 0x000002f000017945 */ /* 0x000fe60003800200 */
[----:B------:R-:W-:-:S13]  /*0660*/  ISETP.GE.AND P0, PT, R9, 0x1, PT ;  /* 0x000000010900780c */ /* 0x000fda0003f06270 */
[----:B------:R-:W-:Y:S05]  /*0670*/  @!P0 BRA `(.L_x_13) ;  /* 0x0000000000248947 */ /* 0x000fea0003800000 */
[----:B------:R-:W-:-:S07]  /*0680*/  IMAD.MOV.U32 R0, RZ, RZ, RZ ;  /* 0x000000ffff007224 */ /* 0x000fce00078e00ff */
.L_x_15:
[----:B------:R-:W-:-:S05]  /*0690*/  IMAD R6, R0, 0x4, R1 ;  /* 0x0000000400067824 */ /* 0x000fca00078e0201 */
[----:B------:R-:W2:Y:S04]  /*06a0*/  LDL R7, [R6] ;  /* 0x0000000006077983 */ /* 0x000ea80000100800 */
[----:B------:R-:W2:Y:S02]  /*06b0*/  LDL R8, [R6+0x200] ;  /* 0x0002000006087983 */ /* 0x000ea40000100800 */
[----:B--2---:R-:W-:-:S13]  /*06c0*/  ISETP.NE.AND P0, PT, R7, R8, PT ;  /* 0x000000080700720c */ /* 0x004fda0003f05270 */
[----:B------:R-:W-:Y:S05]  /*06d0*/  @P0 BRA `(.L_x_14) ;  /* 0x0000000000980947 */ /* 0x000fea0003800000 */
[----:B------:R-:W-:-:S05]  /*06e0*/  VIADD R0, R0, 0x1 ;  /* 0x0000000100007836 */ /* 0x000fca0000000000 */
[----:B------:R-:W-:-:S13]  /*06f0*/  ISETP.NE.AND P0, PT, R0, R9, PT ;  /* 0x000000090000720c */ /* 0x000fda0003f05270 */
[----:B------:R-:W-:Y:S05]  /*0700*/  @P0 BRA `(.L_x_15) ;  /* 0xfffffffc00e00947 */ /* 0x000fea000383ffff */
.L_x_13:
[----:B------:R-:W0:Y:S01]  /*0710*/  MUFU.RCP64H R7, R31 ;  /* 0x0000001f00077308 */ /* 0x000e220000001800 */
[----:B------:R-:W-:Y:S01]  /*0720*/  IMAD.MOV.U32 R6, RZ, RZ, 0x1 ;  /* 0x00000001ff067424 */ /* 0x000fe200078e00ff */
[----:B------:R-:W-:Y:S01]  /*0730*/  DADD R10, R20, R10 ;  /* 0x00000000140a7229 */ /* 0x000fe2000000000a */
[----:B------:R-:W-:Y:S09]  /*0740*/  BSSY.RECONVERGENT B2, `(.L_x_16) ;  /* 0x0000011000027945 */ /* 0x000ff20003800200 */
[----:B------:R-:W-:Y:S01]  /*0750*/  FSETP.GEU.AND P1, PT, |R11|, 6.5827683646048100446e-37, PT ;  /* 0x036000000b00780b */ /* 0x000fe20003f2e200 */
[----:B0-----:R-:W-:-:S08]  /*0760*/  DFMA R8, -R30, R6, 1 ;  /* 0x3ff000001e08742b */ /* 0x001fd00000000106 */
[----:B------:R-:W-:-:S08]  /*0770*/  DFMA R8, R8, R8, R8 ;  /* 0x000000080808722b */ /* 0x000fd00000000008 */
[----:B------:R-:W-:-:S08]  /*0780*/  DFMA R8, R6, R8, R6 ;  /* 0x000000080608722b */ /* 0x000fd00000000006 */
[----:B------:R-:W-:-:S08]  /*0790*/  DFMA R6, -R30, R8, 1 ;  /* 0x3ff000001e06742b */ /* 0x000fd00000000108 */
[----:B------:R-:W-:-:S08]  /*07a0*/  DFMA R6, R8, R6, R8 ;  /* 0x000000060806722b */ /* 0x000fd00000000008 */
[----:B------:R-:W-:-:S08]  /*07b0*/  DMUL R8, R10, R6 ;  /* 0x000000060a087228 */ /* 0x000fd00000000000 */
[----:B------:R-:W-:-:S08]  /*07c0*/  DFMA R22, -R30, R8, R10 ;  /* 0x000000081e16722b */ /* 0x000fd0000000010a */
[----:B------:R-:W-:-:S10]  /*07d0*/  DFMA R6, R6, R22, R8 ;  /* 0x000000160606722b */ /* 0x000fd40000000008 */
[----:B------:R-:W-:-:S05]  /*07e0*/  FFMA R0, RZ, R31, R7 ;  /* 0x0000001fff007223 */ /* 0x000fca0000000007 */
[----:B------:R-:W-:-:S13]  /*07f0*/  FSETP.GT.AND P0, PT, |R0|, 1.469367938527859385e-39, PT ;  /* 0x001000000000780b */ /* 0x000fda0003f04200 */
[----:B------:R-:W-:Y:S05]  /*0800*/  @P0 BRA P1, `(.L_x_17) ;  /* 0x0000000000100947 */ /* 0x000fea0000800000 */
[----:B------:R-:W-:-:S07]  /*0810*/  MOV R0, 0x830 ;  /* 0x0000083000007802 */ /* 0x000fce0000000f00 */
[----:B------:R-:W-:Y:S05]  /*0820*/  CALL.REL.NOINC `($__internal_0_$__cuda_sm20_div_rn_f64_full) ;  /* 0x0000000000687944 */ /* 0x000fea0003c00000 */
[----:B------:R-:W-:Y:S02]  /*0830*/  IMAD.MOV.U32 R6, RZ, RZ, R24 ;  /* 0x000000ffff067224 */ /* 0x000fe400078e0018 */
[----:B------:R-:W-:-:S07]  /*0840*/  IMAD.MOV.U32 R7, RZ, RZ, R25 ;  /* 0x000000ffff077224 */ /* 0x000fce00078e0019 */
.L_x_17:
[----:B------:R-:W-:Y:S05]  /*0850*/  BSYNC.RECONVERGENT B2 ;  /* 0x0000000000027941 */ /* 0x000fea0003800200 */
.L_x_16:
[----:B------:R-:W-:Y:S01]  /*0860*/  IMAD.MOV.U32 R9, RZ, RZ, 0x3fe00000 ;  /* 0x3fe00000ff097424 */ /* 0x000fe200078e00ff */
[----:B------:R-:W-:Y:S01]  /*0870*/  UMOV UR6, 0xe9969c9d ;  /* 0xe9969c9d00067882 */ /* 0x000fe20000000000 */
[----:B------:R-:W-:Y:S01]  /*0880*/  IMAD.MOV.U32 R8, RZ, RZ, RZ ;  /* 0x000000ffff087224 */ /* 0x000fe200078e00ff */
[----:B------:R-:W-:Y:S02]  /*0890*/  UMOV UR7, 0x3f411357 ;  /* 0x3f41135700077882 */ /* 0x000fe40000000000 */
[----:B------:R-:W-:Y:S01]  /*08a0*/  LOP3.LUT R9, R9, 0x80000000, R7, 0xb8, !PT ;  /* 0x8000000009097812 */ /* 0x000fe200078eb807 */
[----:B------:R-:W-:-:S05]  /*08b0*/  DADD R12, R12, UR6 ;  /* 0x000000060c0c7e29 */ /* 0x000fca0008000000 */
[----:B------:R-:W-:-:S10]  /*08c0*/  DADD.RZ R6, R8, R6 ;  /* 0x0000000008067229 */ /* 0x000fd4000000c006 */
[----:B------:R-:W0:Y:S08]  /*08d0*/  F2I.S64.F64.TRUNC R6, R6 ;  /* 0x0000000600067311 */ /* 0x000e30000030d900 */
[----:B0-----:R-:W0:Y:S02]  /*08e0*/  I2F.F64.S64 R8, R6 ;  /* 0x0000000600087312 */ /* 0x001e240000301c00 */
[----:B0-----:R-:W-:Y:S01]  /*08f0*/  DSETP.NEU.AND P0, PT, R16, R8, PT ;  /* 0x000000081000722a */ /* 0x001fe20003f0d000 */
[----:B------:R-:W-:-:S02]  /*0900*/  IMAD.MOV.U32 R16, RZ, RZ, R8 ;  /* 0x000000ffff107224 */ /* 0x000fc400078e0008 */
[----:B------:R-:W-:-:S03]  /*0910*/  IMAD.MOV.U32 R17, RZ, RZ, R9 ;  /* 0x000000ffff117224 */ /* 0x000fc600078e0009 */
[----:B------:R-:W-:Y:S02]  /*0920*/  FSEL R12, R12, RZ, !P0 ;  /* 0x000000ff0c0c7208 */ /* 0x000fe40004000000 */
[----:B------:R-:W-:-:S07]  /*0930*/  FSEL R13, R13, RZ, !P0 ;  /* 0x000000ff0d0d7208 */ /* 0x000fce0004000000 */
.L_x_14:
[----:B------:R-:W-:Y:S05]  /*0940*/  BSYNC.RECONVERGENT B1 ;  /* 0x0000000000017941 */ /* 0x000fea0003800200 */
.L_x_12:
[----:B------:R-:W-:-:S14]  /*0950*/  DSETP.GEU.AND P0, PT, R12, R18, PT ;  /* 0x000000120c00722a */ /* 0x000fdc0003f0e000 */
[----:B------:R-:W-:Y:S05]  /*0960*/  @!P0 BRA `(.L_x_18) ;  /* 0xfffffff8001c8947 */ /* 0x000fea000383ffff */
.L_x_1:
[----:B------:R-:W-:Y:S05]  /*0970*/  BSYNC.RECONVERGENT B0 ;  /* 0x0000000000007941 */ /* 0x000fea0003800200 */
.L_x_0:
[----:B------:R-:W0:Y:S01]  /*0980*/  LDC.64 R4, c[0x0][0x390] ;  /* 0x0000e400ff047b82 */ /* 0x000e220000000a00 */
[----:B------:R-:W1:Y:S01]  /*0990*/  F2I.S64.F64.TRUNC R16, R16 ;  /* 0x0000001000107311 */ /* 0x000e62000030d900 */
[----:B0-----:R-:W-:-:S05]  /*09a0*/  IMAD.WIDE R2, R2, 0x8, R4 ;  /* 0x0000000802027825 */ /* 0x001fca00078e0204 */
[----:B-1----:R-:W-:Y:S01]  /*09b0*/  STG.E.64 desc[UR4][R2.64], R16 ;  /* 0x0000001002007986 */ /* 0x002fe2000c101b04 */
[----:B------:R-:W-:Y:S05]  /*09c0*/  EXIT ;  /* 0x000000000000794d */ /* 0x000fea0003800000 */
        .weak           $__internal_0_$__cuda_sm20_div_rn_f64_full
        .type           $__internal_0_$__cuda_sm20_div_rn_f64_full,@function
        .size           $__internal_0_$__cuda_sm20_div_rn_f64_full,(.L_x_25 - $__internal_0_$__cuda_sm20_div_rn_f64_full)
$__internal_0_$__cuda_sm20_div_rn_f64_full:
[----:B------:R-:W-:Y:S01]  /*09d0*/  IMAD.MOV.U32 R9, RZ, RZ, R11 ;  /* 0x000000ffff097224 */ /* 0x000fe200078e000b */
[C---:B------:R-:W-:Y:S01]  /*09e0*/  FSETP.GEU.AND P0, PT, |R31|.reuse, 1.469367938527859385e-39, PT ;  /* 0x001000001f00780b */ /* 0x040fe20003f0e200 */
[----:B------:R-:W-:Y:S01]  /*09f0*/  IMAD.MOV.U32 R33, RZ, RZ, 0x1ca00000 ;  /* 0x1ca00000ff217424 */ /* 0x000fe200078e00ff */
[----:B------:R-:W-:Y:S01]  /*0a00*/  LOP3.LUT R6, R31, 0x800fffff, RZ, 0xc0, !PT ;  /* 0x800fffff1f067812 */ /* 0x000fe200078ec0ff */
[----:B------:R-:W-:Y:S01]  /*0a10*/  IMAD.MOV.U32 R8, RZ, RZ, R10 ;  /* 0x000000ffff087224 */ /* 0x000fe200078e000a */
[C---:B------:R-:W-:Y:S01]  /*0a20*/  FSETP.GEU.AND P2, PT, |R9|.reuse, 1.469367938527859385e-39, PT ;  /* 0x001000000900780b */ /* 0x040fe20003f4e200 */
[----:B------:R-:W-:Y:S01]  /*0a30*/  IMAD.MOV.U32 R24, RZ, RZ, 0x1 ;  /* 0x00000001ff187424 */ /* 0x000fe200078e00ff */
[----:B------:R-:W-:Y:S01]  /*0a40*/  LOP3.LUT R7, R6, 0x3ff00000, RZ, 0xfc, !PT ;  /* 0x3ff0000006077812 */ /* 0x000fe200078efcff */
[----:B------:R-:W-:Y:S01]  /*0a50*/  IMAD.MOV.U32 R6, RZ, RZ, R30 ;  /* 0x000000ffff067224 */ /* 0x000fe200078e001e */
[----:B------:R-:W-:Y:S01]  /*0a60*/  LOP3.LUT R32, R9, 0x7ff00000, RZ, 0xc0, !PT ;  /* 0x7ff0000009207812 */ /* 0x000fe200078ec0ff */
[----:B------:R-:W-:Y:S01]  /*0a70*/  IMAD.MOV.U32 R22, RZ, RZ, R8 ;  /* 0x000000ffff167224 */ /* 0x000fe200078e0008 */
[----:B------:R-:W-:Y:S01]  /*0a80*/  LOP3.LUT R35, R31, 0x7ff00000, RZ, 0xc0, !PT ;  /* 0x7ff000001f237812 */ /* 0x000fe200078ec0ff */
[----:B------:R-:W-:Y:S02]  /*0a90*/  BSSY.RECONVERGENT B3, `(.L_x_19) ;  /* 0x000004d000037945 */ /* 0x000fe40003800200 */
[----:B------:R-:W-:Y:S01]  /*0aa0*/  @!P0 DMUL R6, R30, 8.98846567431157953865e+307 ;  /* 0x7fe000001e068828 */ /* 0x000fe20000000000 */
[----:B------:R-:W-:-:S03]  /*0ab0*/  ISETP.GE.U32.AND P1, PT, R32, R35, PT ;  /* 0x000000232000720c */ /* 0x000fc60003f26070 */
[----:B------:R-:W-:Y:S01]  /*0ac0*/  @!P2 LOP3.LUT R23, R31, 0x7ff00000, RZ, 0xc0, !PT ;  /* 0x7ff000001f17a812 */ /* 0x000fe200078ec0ff */
[----:B------:R-:W-:Y:S01]  /*0ad0*/  @!P2 IMAD.MOV.U32 R26, RZ, RZ, RZ ;  /* 0x000000ffff1aa224 */ /* 0x000fe200078e00ff */
[----:B------:R-:W0:Y:S02]  /*0ae0*/  MUFU.RCP64H R25, R7 ;  /* 0x0000000700197308 */ /* 0x000e240000001800 */
[----:B------:R-:W-:Y:S02]  /*0af0*/  @!P2 ISETP.GE.U32.AND P3, PT, R32, R23, PT ;  /* 0x000000172000a20c */ /* 0x000fe40003f66070 */
[C---:B------:R-:W-:Y:S02]  /*0b00*/  SEL R23, R33.reuse, 0x63400000, !P1 ;  /* 0x6340000021177807 */ /* 0x040fe40004800000 */
[----:B------:R-:W-:Y:S02]  /*0b10*/  @!P2 SEL R27, R33, 0x63400000, !P3 ;  /* 0x63400000211ba807 */ /* 0x000fe40005800000 */
[----:B------:R-:W-:-:S02]  /*0b20*/  LOP3.LUT R23, R23, 0x800fffff, R9, 0xf8, !PT ;  /* 0x800fffff17177812 */ /* 0x000fc400078ef809 */
[----:B------:R-:W-:Y:S02]  /*0b30*/  @!P2 LOP3.LUT R27, R27, 0x80000000, R9, 0xf8, !PT ;  /* 0x800000001b1ba812 */ /* 0x000fe400078ef809 */
[----:B------:R-:W-:Y:S02]  /*0b40*/  @!P0 LOP3.LUT R35, R7, 0x7ff00000, RZ, 0xc0, !PT ;  /* 0x7ff0000007238812 */ /* 0x000fe400078ec0ff */
[----:B------:R-:W-:-:S06]  /*0b50*/  @!P2 LOP3.LUT R27, R27, 0x100000, RZ, 0xfc, !PT ;  /* 0x001000001b1ba812 */ /* 0x000fcc00078efcff */
[----:B------:R-:W-:Y:S02]  /*0b60*/  @!P2 DFMA R22, R22, 2, -R26 ;  /* 0x400000001616a82b */ /* 0x000fe4000000081a */
[----:B0-----:R-:W-:-:S08]  /*0b70*/  DFMA R26, R24, -R6, 1 ;  /* 0x3ff00000181a742b */ /* 0x001fd00000000806 */
[----:B------:R-:W-:-:S08]  /*0b80*/  DFMA R26, R26, R26, R26 ;  /* 0x0000001a1a1a722b */ /* 0x000fd0000000001a */
[----:B------:R-:W-:-:S08]  /*0b90*/  DFMA R26, R24, R26, R24 ;  /* 0x0000001a181a722b */ /* 0x000fd00000000018 */
[----:B------:R-:W-:-:S08]  /*0ba0*/  DFMA R24, R26, -R6, 1 ;  /* 0x3ff000001a18742b */ /* 0x000fd00000000806 */
[----:B------:R-:W-:-:S08]  /*0bb0*/  DFMA R24, R26, R24, R26 ;  /* 0x000000181a18722b */ /* 0x000fd0000000001a */
[----:B------:R-:W-:-:S08]  /*0bc0*/  DMUL R26, R24, R22 ;  /* 0x00000016181a7228 */ /* 0x000fd00000000000 */
[----:B------:R-:W-:-:S08]  /*0bd0*/  DFMA R28, R26, -R6, R22 ;  /* 0x800000061a1c722b */ /* 0x000fd00000000016 */
[----:B------:R-:W-:Y:S01]  /*0be0*/  DFMA R28, R24, R28, R26 ;  /* 0x0000001c181c722b */ /* 0x000fe2000000001a */
[----:B------:R-:W-:Y:S01]  /*0bf0*/  IMAD.MOV.U32 R26, RZ, RZ, R32 ;  /* 0x000000ffff1a7224 */ /* 0x000fe200078e0020 */
[----:B------:R-:W-:-:S05]  /*0c00*/  @!P2 LOP3.LUT R26, R23, 0x7ff00000, RZ, 0xc0, !PT ;  /* 0x7ff00000171aa812 */ /* 0x000fca00078ec0ff */
[----:B------:R-:W-:-:S05]  /*0c10*/  VIADD R24, R26, 0xffffffff ;  /* 0xffffffff1a187836 */ /* 0x000fca0000000000 */
[----:B------:R-:W-:Y:S01]  /*0c20*/  ISETP.GT.U32.AND P0, PT, R24, 0x7feffffe, PT ;  /* 0x7feffffe1800780c */ /* 0x000fe20003f04070 */
[----:B------:R-:W-:-:S05]  /*0c30*/  VIADD R24, R35, 0xffffffff ;  /* 0xffffffff23187836 */ /* 0x000fca0000000000 */
[----:B------:R-:W-:-:S13]  /*0c40*/  ISETP.GT.U32.OR P0, PT, R24, 0x7feffffe, P0 ;  /* 0x7feffffe1800780c */ /* 0x000fda0000704470 */
[----:B------:R-:W-:Y:S05]  /*0c50*/  @P0 BRA `(.L_x_20) ;  /* 0x00000000006c0947 */ /* 0x000fea0003800000 */
[----:B------:R-:W-:-:S04]  /*0c60*/  LOP3.LUT R9, R31, 0x7ff00000, RZ, 0xc0, !PT ;  /* 0x7ff000001f097812 */ /* 0x000fc800078ec0ff */
[CC--:B------:R-:W-:Y:S02]  /*0c70*/  VIADDMNMX R8, R32.reuse, -R9.reuse, 0xb9600000, !PT ;  /* 0xb960000020087446 */ /* 0x0c0fe40007800909 */
[----:B------:R-:W-:Y:S02]  /*0c80*/  ISETP.GE.U32.AND P0, PT, R32, R9, PT ;  /* 0x000000092000720c */ /* 0x000fe40003f06070 */
[----:B------:R-:W-:Y:S02]  /*0c90*/  VIMNMX R8, PT, PT, R8, 0x46a00000, PT ;  /* 0x46a0000008087848 */ /* 0x000fe40003fe0100 */
[----:B------:R-:W-:-:S05]  /*0ca0*/  SEL R33, R33, 0x63400000, !P0 ;  /* 0x6340000021217807 */ /* 0x000fca0004000000 */
[----:B------:R-:W-:Y:S02]  /*0cb0*/  IMAD.IADD R26, R8, 0x1, -R33 ;  /* 0x00000001081a7824 */ /* 0x000fe400078e0a21 */
[----:B------:R-:W-:Y:S02]  /*0cc0*/  IMAD.MOV.U32 R8, RZ, RZ, RZ ;  /* 0x000000ffff087224 */ /* 0x000fe400078e00ff */
[----:B------:R-:W-:-:S06]  /*0cd0*/  VIADD R9, R26, 0x7fe00000 ;  /* 0x7fe000001a097836 */ /* 0x000fcc0000000000 */
[----:B------:R-:W-:-:S10]  /*0ce0*/  DMUL R24, R28, R8 ;  /* 0x000000081c187228 */ /* 0x000fd40000000000 */
[----:B------:R-:W-:-:S13]  /*0cf0*/  FSETP.GTU.AND P0, PT, |R25|, 1.469367938527859385e-39, PT ;  /* 0x001000001900780b */ /* 0x000fda0003f0c200 */
[----:B------:R-:W-:Y:S05]  /*0d00*/  @P0 BRA `(.L_x_21) ;  /* 0x0000000000940947 */ /* 0x000fea0003800000 */
[----:B------:R-:W-:Y:S01]  /*0d10*/  DFMA R6, R28, -R6, R22 ;  /* 0x800000061c06722b */ /* 0x000fe20000000016 */
[----:B------:R-:W-:-:S09]  /*0d20*/  IMAD.MOV.U32 R8, RZ, RZ, RZ ;  /* 0x000000ffff087224 */ /* 0x000fd200078e00ff */
[C---:B------:R-:W-:Y:S02]  /*0d30*/  FSETP.NEU.AND P0, PT, R7.reuse, RZ, PT ;  /* 0x000000ff0700720b */ /* 0x040fe40003f0d000 */
[----:B------:R-:W-:-:S04]  /*0d40*/  LOP3.LUT R23, R7, 0x80000000, R31, 0x48, !PT ;  /* 0x8000000007177812 */ /* 0x000fc800078e481f */
[----:B------:R-:W-:-:S07]  /*0d50*/  LOP3.LUT R9, R23, R9, RZ, 0xfc, !PT ;  /* 0x0000000917097212 */ /* 0x000fce00078efcff */
[----:B------:R-:W-:Y:S05]  /*0d60*/  @!P0 BRA `(.L_x_21) ;  /* 0x00000000007c8947 */ /* 0x000fea0003800000 */
[----:B------:R-:W-:Y:S01]  /*0d70*/  IMAD.MOV R7, RZ, RZ, -R26 ;  /* 0x000000ffff077224 */ /* 0x000fe200078e0a1a */
[----:B------:R-:W-:Y:S01]  /*0d80*/  DMUL.RP R8, R28, R8 ;  /* 0x000000081c087228 */ /* 0x000fe20000008000 */
[----:B------:R-:W-:-:S06]  /*0d90*/  IMAD.MOV.U32 R6, RZ, RZ, RZ ;  /* 0x000000ffff067224 */ /* 0x000fcc00078e00ff */
[----:B------:R-:W-:-:S03]  /*0da0*/  DFMA R6, R24, -R6, R28 ;  /* 0x800000061806722b */ /* 0x000fc6000000001c */
[----:B------:R-:W-:-:S03]  /*0db0*/  LOP3.LUT R23, R9, R23, RZ, 0x3c, !PT ;  /* 0x0000001709177212 */ /* 0x000fc600078e3cff */
[----:B------:R-:W-:-:S04]  /*0dc0*/  IADD3 R6, PT, PT, -R26, -0x43300000, RZ ;  /* 0xbcd000001a067810 */ /* 0x000fc80007ffe1ff */
[----:B------:R-:W-:-:S04]  /*0dd0*/  FSETP.NEU.AND P0, PT, |R7|, R6, PT ;  /* 0x000000060700720b */ /* 0x000fc80003f0d200 */
[----:B------:R-:W-:Y:S02]  /*0de0*/  FSEL R24, R8, R24, !P0 ;  /* 0x0000001808187208 */ /* 0x000fe40004000000 */
[----:B------:R-:W-:Y:S01]  /*0df0*/  FSEL R25, R23, R25, !P0 ;  /* 0x0000001917197208 */ /* 0x000fe20004000000 */
[----:B------:R-:W-:Y:S06]  /*0e00*/  BRA `(.L_x_21) ;  /* 0x0000000000547947 */ /* 0x000fec0003800000 */
.L_x_20:
[----:B------:R-:W-:-:S14]  /*0e10*/  DSETP.NAN.AND P0, PT, R8, R8, PT ;  /* 0x000000080800722a */ /* 0x000fdc0003f08000 */
[----:B------:R-:W-:Y:S05]  /*0e20*/  @P0 BRA `(.L_x_22) ;  /* 0x0000000000440947 */ /* 0x000fea0003800000 */
[----:B------:R-:W-:-:S14]  /*0e30*/  DSETP.NAN.AND P0, PT, R30, R30, PT ;  /* 0x0000001e1e00722a */ /* 0x000fdc0003f08000 */
[----:B------:R-:W-:Y:S05]  /*0e40*/  @P0 BRA `(.L_x_23) ;  /* 0x0000000000300947 */ /* 0x000fea0003800000 */
[----:B------:R-:W-:Y:S01]  /*0e50*/  ISETP.NE.AND P0, PT, R26, R35, PT ;  /* 0x000000231a00720c */ /* 0x000fe20003f05270 */
[----:B------:R-:W-:Y:S02]  /*0e60*/  IMAD.MOV.U32 R24, RZ, RZ, 0x0 ;  /* 0x00000000ff187424 */ /* 0x000fe400078e00ff */
[----:B------:R-:W-:-:S10]  /*0e70*/  IMAD.MOV.U32 R25, RZ, RZ, -0x80000 ;  /* 0xfff80000ff197424 */ /* 0x000fd400078e00ff */
[----:B------:R-:W-:Y:S05]  /*0e80*/  @!P0 BRA `(.L_x_21) ;  /* 0x0000000000348947 */ /* 0x000fea0003800000 */
[----:B------:R-:W-:Y:S02]  /*0e90*/  ISETP.NE.AND P0, PT, R26, 0x7ff00000, PT ;  /* 0x7ff000001a00780c */ /* 0x000fe40003f05270 */
[----:B------:R-:W-:Y:S02]  /*0ea0*/  LOP3.LUT R25, R9, 0x80000000, R31, 0x48, !PT ;  /* 0x8000000009197812 */ /* 0x000fe400078e481f */
[----:B------:R-:W-:-:S13]  /*0eb0*/  ISETP.EQ.OR P0, PT, R35, RZ, !P0 ;  /* 0x000000ff2300720c */ /* 0x000fda0004702670 */
[----:B------:R-:W-:Y:S01]  /*0ec0*/  @P0 LOP3.LUT R6, R25, 0x7ff00000, RZ, 0xfc, !PT ;  /* 0x7ff0000019060812 */ /* 0x000fe200078efcff */
[----:B------:R-:W-:Y:S02]  /*0ed0*/  @!P0 IMAD.MOV.U32 R24, RZ, RZ, RZ ;  /* 0x000000ffff188224 */ /* 0x000fe400078e00ff */
[----:B------:R-:W-:Y:S02]  /*0ee0*/  @P0 IMAD.MOV.U32 R24, RZ, RZ, RZ ;  /* 0x000000ffff180224 */ /* 0x000fe400078e00ff */
[----:B------:R-:W-:Y:S01]  /*0ef0*/  @P0 IMAD.MOV.U32 R25, RZ, RZ, R6 ;  /* 0x000000ffff190224 */ /* 0x000fe200078e0006 */
[----:B------:R-:W-:Y:S06]  /*0f00*/  BRA `(.L_x_21) ;  /* 0x0000000000147947 */ /* 0x000fec0003800000 */
.L_x_23:
[----:B------:R-:W-:Y:S01]  /*0f10*/  LOP3.LUT R25, R31, 0x80000, RZ, 0xfc, !PT ;  /* 0x000800001f197812 */ /* 0x000fe200078efcff */
[----:B------:R-:W-:Y:S01]  /*0f20*/  IMAD.MOV.U32 R24, RZ, RZ, R30 ;  /* 0x000000ffff187224 */ /* 0x000fe200078e001e */
[----:B------:R-:W-:Y:S06]  /*0f30*/  BRA `(.L_x_21) ;  /* 0x0000000000087947 */ /* 0x000fec0003800000 */
.L_x_22:
[----:B------:R-:W-:Y:S01]  /*0f40*/  LOP3.LUT R25, R9, 0x80000, RZ, 0xfc, !PT ;  /* 0x0008000009197812 */ /* 0x000fe200078efcff */
[----:B------:R-:W-:-:S07]  /*0f50*/  IMAD.MOV.U32 R24, RZ, RZ, R8 ;  /* 0x000000ffff187224 */ /* 0x000fce00078e0008 */
.L_x_21:
[----:B------:R-:W-:Y:S05]  /*0f60*/  BSYNC.RECONVERGENT B3 ;  /* 0x0000000000037941 */ /* 0x000fea0003800200 */
.L_x_19:
[----:B------:R-:W-:Y:S02]  /*0f70*/  IMAD.MOV.U32 R6, RZ, RZ, R0 ;  /* 0x000000ffff067224 */ /* 0x000fe400078e0000 */
[----:B------:R-:W-:-:S04]  /*0f80*/  IMAD.MOV.U32 R7, RZ, RZ, 0x0 ;  /* 0x00000000ff077424 */ /* 0x000fc800078e00ff */
[----:B------:R-:W-:Y:S05]  /*0f90*/  RET.REL.NODEC R6 `(_Z15kernel_simulatePxS_S_i) ;  /* 0xfffffff006187950 */ /* 0x000fea0003c3ffff */
.L_x_24:
[----:B------:R-:W-:-:S00]  /*0fa0*/  BRA `(.L_x_24) ;  /* 0xfffffffc00fc7947 */ /* 0x000fc0000383ffff */
[----:B------:R-:W-:-:S00]  /*0fb0*/  NOP ;  /* 0x0000000000007918 */ /* 0x000fc00000000000 */
        /* <DEDUP_REMOVED lines=12> */
.L_x_25:


//--------------------- .nv.shared.reserved.0     --------------------------
	.section	.nv.shared.reserved.0,"aw",@nobits
	.weak		__nv_reservedSMEM_offset_0_alias
	.size		__nv_reservedSMEM_offset_0_alias, 0, 64
	.other		__nv_reservedSMEM_offset_0_alias,@"STO_CUDA_RESERVED_SHARED STV_DEFAULT"
__nv_reservedSMEM_offset_0_alias:
	.zero		0
	.zero		64


//--------------------- .nv.constant0._Z15kernel_simulatePxS_S_i --------------------------
	.section	.nv.constant0._Z15kernel_simulatePxS_S_i,"a",@progbits
	.sectionflags	@""
	.align	4
.nv.constant0._Z15kernel_simulatePxS_S_i:
	.zero		924


//--------------------- SYMBOLS --------------------------

	.type		.nv.reservedSmem.offset0,@object
	.size		.nv.reservedSmem.offset0,0x4
